	.headerflags	@"EF_CUDA_TEXMODE_UNIFIED EF_CUDA_64BIT_ADDRESS EF_CUDA_ACCELERATORS EF_CUDA_SM90 EF_CUDA_VIRTUAL_SM(EF_CUDA_SM90)"
	.elftype	@"ET_EXEC"


//--------------------- .nv.info                  --------------------------
	.section	.nv.info,"",@"SHT_CUDA_INFO"
	.align	4


	//----- nvinfo : EIATTR_REGCOUNT
	.align		4
        /*0000*/ 	.byte	0x04, 0x2f
        /*0002*/ 	.short	(.L_1 - .L_0)
	.align		4
.L_0:
        /*0004*/ 	.word	index@(triton_poi_fused_constant_pad_nd_7)
        /*0008*/ 	.word	0x0000000e


	//----- nvinfo : EIATTR_MIN_STACK_SIZE
	.align		4
.L_1:
        /*000c*/ 	.byte	0x04, 0x12
        /*000e*/ 	.short	(.L_3 - .L_2)
	.align		4
.L_2:
        /*0010*/ 	.word	index@(triton_poi_fused_constant_pad_nd_7)
        /*0014*/ 	.word	0x00000000


	//----- nvinfo : EIATTR_FRAME_SIZE
	.align		4
.L_3:
        /*0018*/ 	.byte	0x04, 0x11
        /*001a*/ 	.short	(.L_5 - .L_4)
	.align		4
.L_4:
        /*001c*/ 	.word	index@(triton_poi_fused_constant_pad_nd_7)
        /*0020*/ 	.word	0x00000000


	//----- nvinfo : EIATTR_MIN_STACK_SIZE
	.align		4
.L_5:
        /*0024*/ 	.byte	0x04, 0x12
        /*0026*/ 	.short	(.L_7 - .L_6)
	.align		4
.L_6:
        /*0028*/ 	.word	index@(triton_poi_fused_constant_pad_nd_7)
        /*002c*/ 	.word	0x00000000
.L_7:


//--------------------- .nv.info.triton_poi_fused_constant_pad_nd_7 --------------------------
	.section	.nv.info.triton_poi_fused_constant_pad_nd_7,"",@"SHT_CUDA_INFO"
	.sectionflags	@""
	.align	4


	//----- nvinfo : EIATTR_CUDA_API_VERSION
	.align		4
        /*0000*/ 	.byte	0x04, 0x37
        /*0002*/ 	.short	(.L_9 - .L_8)
.L_8:
        /*0004*/ 	.word	0x0000007c


	//----- nvinfo : EIATTR_KPARAM_INFO
	.align		4
.L_9:
        /*0008*/ 	.byte	0x04, 0x17
        /*000a*/ 	.short	(.L_11 - .L_10)
.L_10:
        /*000c*/ 	.word	0x00000000
        /*0010*/ 	.short	0x0002
        /*0012*/ 	.short	0x0010
        /*0014*/ 	.byte	0x00, 0xf0, 0x11, 0x00


	//----- nvinfo : EIATTR_KPARAM_INFO
	.align		4
.L_11:
        /*0018*/ 	.byte	0x04, 0x17
        /*001a*/ 	.short	(.L_13 - .L_12)
.L_12:
        /*001c*/ 	.word	0x00000000
        /*0020*/ 	.short	0x0001
        /*0022*/ 	.short	0x0008
        /*0024*/ 	.byte	0x00, 0xf4, 0x21, 0x00


	//----- nvinfo : EIATTR_KPARAM_INFO
	.align		4
.L_13:
        /*0028*/ 	.byte	0x04, 0x17
        /*002a*/ 	.short	(.L_15 - .L_14)
.L_14:
        /*002c*/ 	.word	0x00000000
        /*0030*/ 	.short	0x0000
        /*0032*/ 	.short	0x0000
        /*0034*/ 	.byte	0x00, 0xf4, 0x21, 0x00


	//----- nvinfo : EIATTR_SPARSE_MMA_MASK
	.align		4
.L_15:
        /*0038*/ 	.byte	0x03, 0x50
        /*003a*/ 	.short	0x0000


	//----- nvinfo : EIATTR_MAXREG_COUNT
	.align		4
        /*003c*/ 	.byte	0x03, 0x1b
        /*003e*/ 	.short	0x00ff


	//----- nvinfo : EIATTR_EXIT_INSTR_OFFSETS
	.align		4
        /*0040*/ 	.byte	0x04, 0x1c
        /*0042*/ 	.short	(.L_17 - .L_16)


	//   ....[0]....
.L_16:
        /*0044*/ 	.word	0x00000330


	//----- nvinfo : EIATTR_REQNTID
	.align		4
.L_17:
        /*0048*/ 	.byte	0x04, 0x10
        /*004a*/ 	.short	(.L_19 - .L_18)
.L_18:
        /*004c*/ 	.word	0x00000100
        /*0050*/ 	.word	0x00000001
        /*0054*/ 	.word	0x00000001


	//----- nvinfo : EIATTR_CRS_STACK_SIZE
	.align		4
.L_19:
        /*0058*/ 	.byte	0x04, 0x1e
        /*005a*/ 	.short	(.L_21 - .L_20)
.L_20:
        /*005c*/ 	.word	0x00000000


	//----- nvinfo : EIATTR_CBANK_PARAM_SIZE
	.align		4
.L_21:
        /*0060*/ 	.byte	0x03, 0x19
        /*0062*/ 	.short	0x0014


	//----- nvinfo : EIATTR_PARAM_CBANK
	.align		4
        /*0064*/ 	.byte	0x04, 0x0a
        /*0066*/ 	.short	(.L_23 - .L_22)
	.align		4
.L_22:
        /*0068*/ 	.word	index@(.nv.constant0.triton_poi_fused_constant_pad_nd_7)
        /*006c*/ 	.short	0x0210
        /*006e*/ 	.short	0x0014


	//----- nvinfo : EIATTR_SW_WAR
	.align		4
.L_23:
        /*0070*/ 	.byte	0x04, 0x36
        /*0072*/ 	.short	(.L_25 - .L_24)
.L_24:
        /*0074*/ 	.word	0x00000008
.L_25:


//--------------------- .nv.callgraph             --------------------------
	.section	.nv.callgraph,"",@"SHT_CUDA_CALLGRAPH"
	.align	4
	.sectionentsize	8
	.align		4
        /*0000*/ 	.word	0x00000000
	.align		4
        /*0004*/ 	.word	0xffffffff
	.align		4
        /*0008*/ 	.word	0x00000000
	.align		4
        /*000c*/ 	.word	0xfffffffe
	.align		4
        /*0010*/ 	.word	0x00000000
	.align		4
        /*0014*/ 	.word	0xfffffffd
	.align		4
        /*0018*/ 	.word	0x00000000
	.align		4
        /*001c*/ 	.word	0xfffffffc


//--------------------- .text.triton_poi_fused_constant_pad_nd_7 --------------------------
	.section	.text.triton_poi_fused_constant_pad_nd_7,"ax",@progbits
	.align	128
        .global         triton_poi_fused_constant_pad_nd_7
        .type           triton_poi_fused_constant_pad_nd_7,@function
        .size           triton_poi_fused_constant_pad_nd_7,(.L_x_3 - triton_poi_fused_constant_pad_nd_7)
        .other          triton_poi_fused_constant_pad_nd_7,@"STO_CUDA_ENTRY STV_DEFAULT"
triton_poi_fused_constant_pad_nd_7:
.text.triton_poi_fused_constant_pad_nd_7:
[----:B------:R-:W0:Y:S02]  /*0000*/  LDC R1, c[0x0][0x28] ;  /* 0x00000a00ff017b82 */ /* 0x000e240000000800 */
[----:B------:R-:W1:Y:S01]  /*0010*/  S2R R0, SR_TID.X ;  /* 0x0000000000007919 */ /* 0x000e620000002100 */
[----:B------:R-:W-:Y:S01]  /*0020*/  ULDC.64 UR4, c[0x0][0x210] ;  /* 0x0000840000047ab9 */ /* 0x000fe20000000a00 */
[----:B------:R-:W-:Y:S01]  /*0030*/  BSSY B0, `(.L_x_0) ;  /* 0x000002c000007945 */ /* 0x000fe20003800000 */
[----:B------:R-:W2:Y:S01]  /*0040*/  S2R R5, SR_CTAID.X ;  /* 0x0000000000057919 */ /* 0x000ea20000002500 */
[----:B-1----:R-:W-:Y:S01]  /*0050*/  IMAD.SHL.U32 R0, R0, 0x2, RZ ;  /* 0x0000000200007824 */ /* 0x002fe200078e00ff */
[----:B--2---:R-:W-:-:S04]  /*0060*/  SHF.R.S32.HI R2, RZ, 0x16, R5 ;  /* 0x00000016ff027819 */ /* 0x004fc80000011405 */
[----:B------:R-:W-:Y:S02]  /*0070*/  LOP3.LUT R0, R0, 0x1fe, RZ, 0xc0, !PT ;  /* 0x000001fe00007812 */ /* 0x000fe400078ec0ff */
[----:B------:R-:W-:-:S03]  /*0080*/  SGXT R2, R2, 0x1 ;  /* 0x000000010202781a */ /* 0x000fc60000000200 */
[----:B------:R-:W-:-:S04]  /*0090*/  IMAD R5, R5, 0x200, R0 ;  /* 0x0000020005057824 */ /* 0x000fc800078e0200 */
[----:B------:R-:W-:Y:S01]  /*00a0*/  IMAD.HI R0, R5, 0x78787879, RZ ;  /* 0x7878787905007827 */ /* 0x000fe200078e02ff */
[----:B------:R-:W-:-:S04]  /*00b0*/  LEA.HI R2, R2, R5, RZ, 0x8 ;  /* 0x0000000502027211 */ /* 0x000fc800078f40ff */
[----:B------:R-:W-:Y:S02]  /*00c0*/  SHF.R.U32.HI R3, RZ, 0x1f, R0 ;  /* 0x0000001fff037819 */ /* 0x000fe40000011600 */
[----:B------:R-:W-:Y:S02]  /*00d0*/  SHF.R.S32.HI R6, RZ, 0x8, R2 ;  /* 0x00000008ff067819 */ /* 0x000fe40000011402 */
[----:B------:R-:W-:Y:S01]  /*00e0*/  LEA.HI.SX32 R4, R0, R3, 0x14 ;  /* 0x0000000300047211 */ /* 0x000fe200078fa2ff */
[----:B------:R-:W-:-:S04]  /*00f0*/  IMAD.HI R0, R5, 0x71625345, RZ ;  /* 0x7162534505007827 */ /* 0x000fc800078e02ff */
[----:B------:R-:W-:-:S04]  /*0100*/  IMAD.HI R7, R6, 0x78787879, RZ ;  /* 0x7878787906077827 */ /* 0x000fc800078e02ff */
[----:B------:R-:W-:Y:S01]  /*0110*/  IMAD.HI R2, R4, 0x78787879, RZ ;  /* 0x7878787904027827 */ /* 0x000fe200078e02ff */
[----:B------:R-:W-:-:S04]  /*0120*/  SHF.R.U32.HI R8, RZ, 0x1f, R7 ;  /* 0x0000001fff087819 */ /* 0x000fc80000011607 */
[----:B------:R-:W-:Y:S02]  /*0130*/  SHF.R.U32.HI R3, RZ, 0x1f, R2 ;  /* 0x0000001fff037819 */ /* 0x000fe40000011602 */
[----:B------:R-:W-:Y:S02]  /*0140*/  LEA.HI.SX32 R8, R7, R8, 0x1c ;  /* 0x0000000807087211 */ /* 0x000fe400078fe2ff */
[----:B------:R-:W-:Y:S02]  /*0150*/  SHF.R.U32.HI R7, RZ, 0x1f, R0 ;  /* 0x0000001fff077819 */ /* 0x000fe40000011600 */
[----:B------:R-:W-:Y:S01]  /*0160*/  LEA.HI.SX32 R9, R2, R3, 0x1c ;  /* 0x0000000302097211 */ /* 0x000fe200078fe2ff */
[----:B------:R-:W-:Y:S01]  /*0170*/  IMAD R8, R8, 0x22, RZ ;  /* 0x0000002208087824 */ /* 0x000fe200078e02ff */
[----:B------:R-:W-:Y:S01]  /*0180*/  LEA.HI R7, R0, R7, RZ, 0xf ;  /* 0x0000000700077211 */ /* 0x000fe200078f78ff */
[----:B------:R-:W1:Y:S02]  /*0190*/  LDC.64 R2, c[0x0][0x218] ;  /* 0x00008600ff027b82 */ /* 0x000e640000000a00 */
[----:B------:R-:W-:Y:S01]  /*01a0*/  IMAD R9, R9, -0x22, R4 ;  /* 0xffffffde09097824 */ /* 0x000fe200078e0204 */
[----:B------:R-:W-:Y:S01]  /*01b0*/  LOP3.LUT R11, RZ, R8, RZ, 0x33, !PT ;  /* 0x00000008ff0b7212 */ /* 0x000fe200078e33ff */
[----:B------:R-:W-:-:S02]  /*01c0*/  IMAD.SHL.U32 R0, R7, 0x40000, RZ ;  /* 0x0004000007007824 */ /* 0x000fc400078e00ff */
[----:B------:R-:W-:Y:S02]  /*01d0*/  IMAD R4, R4, -0x2200, R5 ;  /* 0xffffde0004047824 */ /* 0x000fe400078e0205 */
[C---:B------:R-:W-:Y:S01]  /*01e0*/  IMAD.SHL.U32 R7, R9.reuse, 0x2000, RZ ;  /* 0x0000200009077824 */ /* 0x040fe200078e00ff */
[--C-:B------:R-:W-:Y:S01]  /*01f0*/  SHF.R.S32.HI R8, RZ, 0x1f, R0.reuse ;  /* 0x0000001fff087819 */ /* 0x100fe20000011400 */
[----:B------:R-:W-:Y:S02]  /*0200*/  IMAD.IADD R6, R6, 0x1, R11 ;  /* 0x0000000106067824 */ /* 0x000fe400078e020b */
[----:B------:R-:W-:Y:S01]  /*0210*/  VIADD R9, R9, 0xffffffff ;  /* 0xffffffff09097836 */ /* 0x000fe20000000000 */
[----:B------:R-:W-:Y:S02]  /*0220*/  IADD3 R0, P0, P1, R7, R4, R0 ;  /* 0x0000000407007210 */ /* 0x000fe4000791e000 */
[----:B------:R-:W-:Y:S02]  /*0230*/  SHF.R.S32.HI R4, RZ, 0x1f, R4 ;  /* 0x0000001fff047819 */ /* 0x000fe40000011404 */
[----:B------:R-:W-:-:S02]  /*0240*/  SHF.R.S32.HI R7, RZ, 0x1f, R7 ;  /* 0x0000001fff077819 */ /* 0x000fc40000011407 */
[----:B------:R-:W-:Y:S02]  /*0250*/  LOP3.LUT R6, R9, R6, RZ, 0xfc, !PT ;  /* 0x0000000609067212 */ /* 0x000fe400078efcff */
[----:B------:R-:W-:Y:S02]  /*0260*/  IADD3.X R7, R7, R4, R8, P0, P1 ;  /* 0x0000000407077210 */ /* 0x000fe400007e2408 */
[----:B------:R-:W-:Y:S01]  /*0270*/  ISETP.GE.U32.AND P0, PT, R6, 0x20, PT ;  /* 0x000000200600780c */ /* 0x000fe20003f06070 */
[----:B-1----:R-:W-:Y:S01]  /*0280*/  IMAD.WIDE R2, R5, 0x4, R2 ;  /* 0x0000000405027825 */ /* 0x002fe200078e0202 */
[----:B------:R-:W-:-:S04]  /*0290*/  LEA R4, P1, R0, UR4, 0x2 ;  /* 0x0000000400047c11 */ /* 0x000fc8000f8210ff */
[----:B------:R-:W-:Y:S01]  /*02a0*/  LEA.HI.X R5, R0, UR5, R7, 0x2, P1 ;  /* 0x0000000500057c11 */ /* 0x000fe200088f1407 */
[----:B------:R-:W-:Y:S01]  /*02b0*/  ULDC.64 UR4, c[0x0][0x208] ;  /* 0x0000820000047ab9 */ /* 0x000fe20000000a00 */
[----:B------:R-:W-:-:S05]  /*02c0*/  CS2R R6, SRZ ;  /* 0x0000000000067805 */ /* 0x000fca000001ff00 */
[----:B------:R-:W-:Y:S05]  /*02d0*/  @P0 BRA `(.L_x_1) ;  /* 0x0000000000040947 */ /* 0x000fea0003800000 */
[----:B------:R1:W5:Y:S02]  /*02e0*/  LDG.E.64 R6, desc[UR4][R4.64+-0x8400] ;  /* 0xff7c000404067981 */ /* 0x000364000c1e1b00 */
.L_x_1:
[----:B------:R-:W-:Y:S05]  /*02f0*/  BSYNC B0 ;  /* 0x0000000000007941 */ /* 0x000fea0003800000 */
.L_x_0:
[----:B-----5:R-:W-:Y:S02]  /*0300*/  SEL R6, R6, RZ, !P0 ;  /* 0x000000ff06067207 */ /* 0x020fe40004000000 */
[----:B------:R-:W-:-:S05]  /*0310*/  SEL R7, R7, RZ, !P0 ;  /* 0x000000ff07077207 */ /* 0x000fca0004000000 */
[----:B------:R-:W-:Y:S01]  /*0320*/  STG.E.64 desc[UR4][R2.64], R6 ;  /* 0x0000000602007986 */ /* 0x000fe2000c101b04 */
[----:B------:R-:W-:Y:S05]  /*0330*/  EXIT ;  /* 0x000000000000794d */ /* 0x000fea0003800000 */
.L_x_2:
[----:B------:R-:W-:-:S00]  /*0340*/  BRA `(.L_x_2) ;  /* 0xfffffffc00fc7947 */ /* 0x000fc0000383ffff */
[----:B------:R-:W-:-:S00]  /*0350*/  NOP ;  /* 0x0000000000007918 */ /* 0x000fc00000000000 */
        /* <DEDUP_REMOVED lines=10> */
.L_x_3:


//--------------------- .nv.constant0.triton_poi_fused_constant_pad_nd_7 --------------------------
	.section	.nv.constant0.triton_poi_fused_constant_pad_nd_7,"a",@progbits
	.sectionflags	@""
	.align	4
.nv.constant0.triton_poi_fused_constant_pad_nd_7:
	.zero		548
